	.headerflags	@"EF_CUDA_TEXMODE_UNIFIED EF_CUDA_64BIT_ADDRESS EF_CUDA_ACCELERATORS EF_CUDA_SM90 EF_CUDA_VIRTUAL_SM(EF_CUDA_SM90)"
	.elftype	@"ET_EXEC"


//--------------------- .nv.info                  --------------------------
	.section	.nv.info,"",@"SHT_CUDA_INFO"
	.align	4


	//----- nvinfo : EIATTR_REGCOUNT
	.align		4
        /*0000*/ 	.byte	0x04, 0x2f
        /*0002*/ 	.short	(.L_1 - .L_0)
	.align		4
.L_0:
        /*0004*/ 	.word	index@(triton_poi_fused_add_convolution_mul_26)
        /*0008*/ 	.word	0x0000005e


	//----- nvinfo : EIATTR_MIN_STACK_SIZE
	.align		4
.L_1:
        /*000c*/ 	.byte	0x04, 0x12
        /*000e*/ 	.short	(.L_3 - .L_2)
	.align		4
.L_2:
        /*0010*/ 	.word	index@(triton_poi_fused_add_convolution_mul_26)
        /*0014*/ 	.word	0x00000000


	//----- nvinfo : EIATTR_FRAME_SIZE
	.align		4
.L_3:
        /*0018*/ 	.byte	0x04, 0x11
        /*001a*/ 	.short	(.L_5 - .L_4)
	.align		4
.L_4:
        /*001c*/ 	.word	index@(triton_poi_fused_add_convolution_mul_26)
        /*0020*/ 	.word	0x00000000


	//----- nvinfo : EIATTR_MIN_STACK_SIZE
	.align		4
.L_5:
        /*0024*/ 	.byte	0x04, 0x12
        /*0026*/ 	.short	(.L_7 - .L_6)
	.align		4
.L_6:
        /*0028*/ 	.word	index@(triton_poi_fused_add_convolution_mul_26)
        /*002c*/ 	.word	0x00000000
.L_7:


//--------------------- .nv.info.triton_poi_fused_add_convolution_mul_26 --------------------------
	.section	.nv.info.triton_poi_fused_add_convolution_mul_26,"",@"SHT_CUDA_INFO"
	.sectionflags	@""
	.align	4


	//----- nvinfo : EIATTR_CUDA_API_VERSION
	.align		4
        /*0000*/ 	.byte	0x04, 0x37
        /*0002*/ 	.short	(.L_9 - .L_8)
.L_8:
        /*0004*/ 	.word	0x0000007c


	//----- nvinfo : EIATTR_KPARAM_INFO
	.align		4
.L_9:
        /*0008*/ 	.byte	0x04, 0x17
        /*000a*/ 	.short	(.L_11 - .L_10)
.L_10:
        /*000c*/ 	.word	0x00000000
        /*0010*/ 	.short	0x0007
        /*0012*/ 	.short	0x0034
        /*0014*/ 	.byte	0x00, 0xf0, 0x11, 0x00


	//----- nvinfo : EIATTR_KPARAM_INFO
	.align		4
.L_11:
        /*0018*/ 	.byte	0x04, 0x17
        /*001a*/ 	.short	(.L_13 - .L_12)
.L_12:
        /*001c*/ 	.word	0x00000000
        /*0020*/ 	.short	0x0006
        /*0022*/ 	.short	0x0030
        /*0024*/ 	.byte	0x00, 0xf0, 0x11, 0x00


	//----- nvinfo : EIATTR_KPARAM_INFO
	.align		4
.L_13:
        /*0028*/ 	.byte	0x04, 0x17
        /*002a*/ 	.short	(.L_15 - .L_14)
.L_14:
        /*002c*/ 	.word	0x00000000
        /*0030*/ 	.short	0x0005
        /*0032*/ 	.short	0x0028
        /*0034*/ 	.byte	0x00, 0xf4, 0x21, 0x00


	//----- nvinfo : EIATTR_KPARAM_INFO
	.align		4
.L_15:
        /*0038*/ 	.byte	0x04, 0x17
        /*003a*/ 	.short	(.L_17 - .L_16)
.L_16:
        /*003c*/ 	.word	0x00000000
        /*0040*/ 	.short	0x0004
        /*0042*/ 	.short	0x0020
        /*0044*/ 	.byte	0x00, 0xf4, 0x21, 0x00


	//----- nvinfo : EIATTR_KPARAM_INFO
	.align		4
.L_17:
        /*0048*/ 	.byte	0x04, 0x17
        /*004a*/ 	.short	(.L_19 - .L_18)
.L_18:
        /*004c*/ 	.word	0x00000000
        /*0050*/ 	.short	0x0003
        /*0052*/ 	.short	0x0018
        /*0054*/ 	.byte	0x00, 0xf4, 0x21, 0x00


	//----- nvinfo : EIATTR_KPARAM_INFO
	.align		4
.L_19:
        /*0058*/ 	.byte	0x04, 0x17
        /*005a*/ 	.short	(.L_21 - .L_20)
.L_20:
        /*005c*/ 	.word	0x00000000
        /*0060*/ 	.short	0x0002
        /*0062*/ 	.short	0x0010
        /*0064*/ 	.byte	0x00, 0xf4, 0x21, 0x00


	//----- nvinfo : EIATTR_KPARAM_INFO
	.align		4
.L_21:
        /*0068*/ 	.byte	0x04, 0x17
        /*006a*/ 	.short	(.L_23 - .L_22)
.L_22:
        /*006c*/ 	.word	0x00000000
        /*0070*/ 	.short	0x0001
        /*0072*/ 	.short	0x0008
        /*0074*/ 	.byte	0x00, 0xf4, 0x21, 0x00


	//----- nvinfo : EIATTR_KPARAM_INFO
	.align		4
.L_23:
        /*0078*/ 	.byte	0x04, 0x17
        /*007a*/ 	.short	(.L_25 - .L_24)
.L_24:
        /*007c*/ 	.word	0x00000000
        /*0080*/ 	.short	0x0000
        /*0082*/ 	.short	0x0000
        /*0084*/ 	.byte	0x00, 0xf4, 0x21, 0x00


	//----- nvinfo : EIATTR_SPARSE_MMA_MASK
	.align		4
.L_25:
        /*0088*/ 	.byte	0x03, 0x50
        /*008a*/ 	.short	0x0000


	//----- nvinfo : EIATTR_MAXREG_COUNT
	.align		4
        /*008c*/ 	.byte	0x03, 0x1b
        /*008e*/ 	.short	0x00ff


	//----- nvinfo : EIATTR_EXIT_INSTR_OFFSETS
	.align		4
        /*0090*/ 	.byte	0x04, 0x1c
        /*0092*/ 	.short	(.L_27 - .L_26)


	//   ....[0]....
.L_26:
        /*0094*/ 	.word	0x00001620


	//   ....[1]....
        /*0098*/ 	.word	0x00001640


	//----- nvinfo : EIATTR_REQNTID
	.align		4
.L_27:
        /*009c*/ 	.byte	0x04, 0x10
        /*009e*/ 	.short	(.L_29 - .L_28)
.L_28:
        /*00a0*/ 	.word	0x00000100
        /*00a4*/ 	.word	0x00000001
        /*00a8*/ 	.word	0x00000001


	//----- nvinfo : EIATTR_CBANK_PARAM_SIZE
	.align		4
.L_29:
        /*00ac*/ 	.byte	0x03, 0x19
        /*00ae*/ 	.short	0x0038


	//----- nvinfo : EIATTR_PARAM_CBANK
	.align		4
        /*00b0*/ 	.byte	0x04, 0x0a
        /*00b2*/ 	.short	(.L_31 - .L_30)
	.align		4
.L_30:
        /*00b4*/ 	.word	index@(.nv.constant0.triton_poi_fused_add_convolution_mul_26)
        /*00b8*/ 	.short	0x0210
        /*00ba*/ 	.short	0x0038


	//----- nvinfo : EIATTR_SW_WAR
	.align		4
.L_31:
        /*00bc*/ 	.byte	0x04, 0x36
        /*00be*/ 	.short	(.L_33 - .L_32)
.L_32:
        /*00c0*/ 	.word	0x00000008
.L_33:


//--------------------- .nv.callgraph             --------------------------
	.section	.nv.callgraph,"",@"SHT_CUDA_CALLGRAPH"
	.align	4
	.sectionentsize	8
	.align		4
        /*0000*/ 	.word	0x00000000
	.align		4
        /*0004*/ 	.word	0xffffffff
	.align		4
        /*0008*/ 	.word	0x00000000
	.align		4
        /*000c*/ 	.word	0xfffffffe
	.align		4
        /*0010*/ 	.word	0x00000000
	.align		4
        /*0014*/ 	.word	0xfffffffd
	.align		4
        /*0018*/ 	.word	0x00000000
	.align		4
        /*001c*/ 	.word	0xfffffffc


//--------------------- .text.triton_poi_fused_add_convolution_mul_26 --------------------------
	.section	.text.triton_poi_fused_add_convolution_mul_26,"ax",@progbits
	.sectionflags	@"SHF_BARRIERS=1"
	.align	128
        .global         triton_poi_fused_add_convolution_mul_26
        .type           triton_poi_fused_add_convolution_mul_26,@function
        .size           triton_poi_fused_add_convolution_mul_26,(.L_x_1 - triton_poi_fused_add_convolution_mul_26)
        .other          triton_poi_fused_add_convolution_mul_26,@"STO_CUDA_ENTRY STV_DEFAULT"
triton_poi_fused_add_convolution_mul_26:
.text.triton_poi_fused_add_convolution_mul_26:
[----:B------:R-:W0:Y:S01]  /*0000*/  LDC R1, c[0x0][0x28] ;  /* 0x00000a00ff017b82 */ /* 0x000e220000000800 */
[----:B------:R-:W1:Y:S07]  /*0010*/  S2R R20, SR_CTAID.X ;  /* 0x0000000000147919 */ /* 0x000e6e0000002500 */
[----:B------:R-:W2:Y:S01]  /*0020*/  LDC.64 R10, c[0x0][0x210] ;  /* 0x00008400ff0a7b82 */ /* 0x000ea20000000a00 */
[----:B------:R-:W-:Y:S02]  /*0030*/  CS2R R52, SRZ ;  /* 0x0000000000347805 */ /* 0x000fe4000001ff00 */
[----:B------:R-:W-:Y:S01]  /*0040*/  CS2R R54, SRZ ;  /* 0x0000000000367805 */ /* 0x000fe2000001ff00 */
[----:B------:R-:W3:Y:S01]  /*0050*/  S2R R26, SR_TID.X ;  /* 0x00000000001a7919 */ /* 0x000ee20000002100 */
[----:B------:R-:W-:Y:S01]  /*0060*/  ULDC.64 UR6, c[0x0][0x208] ;  /* 0x0000820000067ab9 */ /* 0x000fe20000000a00 */
[----:B------:R-:W-:-:S02]  /*0070*/  CS2R R48, SRZ ;  /* 0x0000000000307805 */ /* 0x000fc4000001ff00 */
[----:B------:R-:W-:Y:S01]  /*0080*/  CS2R R50, SRZ ;  /* 0x0000000000327805 */ /* 0x000fe2000001ff00 */
[----:B------:R-:W4:Y:S01]  /*0090*/  S2R R13, SR_CTAID.Y ;  /* 0x00000000000d7919 */ /* 0x000f220000002600 */
[----:B------:R-:W-:Y:S02]  /*00a0*/  CS2R R44, SRZ ;  /* 0x00000000002c7805 */ /* 0x000fe4000001ff00 */
[----:B------:R-:W-:Y:S02]  /*00b0*/  CS2R R46, SRZ ;  /* 0x00000000002e7805 */ /* 0x000fe4000001ff00 */
[----:B------:R-:W-:Y:S02]  /*00c0*/  CS2R R40, SRZ ;  /* 0x0000000000287805 */ /* 0x000fe4000001ff00 */
[----:B------:R-:W-:Y:S01]  /*00d0*/  CS2R R42, SRZ ;  /* 0x00000000002a7805 */ /* 0x000fe2000001ff00 */
[----:B------:R-:W5:Y:S01]  /*00e0*/  S2UR UR5, SR_CgaCtaId ;  /* 0x00000000000579c3 */ /* 0x000f620000008800 */
[----:B------:R-:W-:Y:S01]  /*00f0*/  UMOV UR4, 0x400 ;  /* 0x0000040000047882 */ /* 0x000fe20000000000 */
[----:B------:R-:W-:-:S06]  /*0100*/  IMAD.MOV.U32 R68, RZ, RZ, RZ ;  /* 0x000000ffff447224 */ /* 0x000fcc00078e00ff */
[----:B------:R-:W5:Y:S01]  /*0110*/  LDC.64 R22, c[0x0][0x220] ;  /* 0x00008800ff167b82 */ /* 0x000f620000000a00 */
[----:B-1----:R-:W-:Y:S02]  /*0120*/  IMAD.SHL.U32 R20, R20, 0x10, RZ ;  /* 0x0000001014147824 */ /* 0x002fe400078e00ff */
[----:B---3--:R-:W-:Y:S01]  /*0130*/  IMAD.SHL.U32 R67, R26, 0x4, RZ ;  /* 0x000000041a437824 */ /* 0x008fe200078e00ff */
[----:B------:R-:W-:Y:S02]  /*0140*/  SHF.R.U32.HI R62, RZ, 0x2, R26 ;  /* 0x00000002ff3e7819 */ /* 0x000fe4000001161a */
[----:B----4-:R-:W-:Y:S02]  /*0150*/  SHF.L.U32 R3, R13, 0x8, RZ ;  /* 0x000000080d037819 */ /* 0x010fe400000006ff */
[----:B------:R-:W-:Y:S02]  /*0160*/  LOP3.LUT R9, R20, 0xc, R67, 0xf8, !PT ;  /* 0x0000000c14097812 */ /* 0x000fe400078ef843 */
[----:B------:R-:W-:-:S02]  /*0170*/  SGXT.U32 R62, R62, 0x6 ;  /* 0x000000063e3e781a */ /* 0x000fc40000000000 */
[----:B------:R-:W-:Y:S02]  /*0180*/  ISETP.GE.AND P4, PT, R9, 0x100, PT ;  /* 0x000001000900780c */ /* 0x000fe40003f86270 */
[----:B------:R-:W-:Y:S02]  /*0190*/  PRMT R63, R62, 0x6540, R13 ;  /* 0x000065403e3f7816 */ /* 0x000fe4000000000d */
[----:B------:R-:W-:Y:S02]  /*01a0*/  LOP3.LUT R0, R3, 0x40, R62, 0xfe, !PT ;  /* 0x0000004003007812 */ /* 0x000fe400078efe3e */
[C---:B------:R-:W-:Y:S01]  /*01b0*/  ISETP.LT.AND P0, PT, R63.reuse, 0x200, !P4 ;  /* 0x000002003f00780c */ /* 0x040fe20006701270 */
[--C-:B------:R-:W-:Y:S01]  /*01c0*/  IMAD R63, R63, 0x100, R9.reuse ;  /* 0x000001003f3f7824 */ /* 0x100fe200078e0209 */
[C---:B------:R-:W-:Y:S01]  /*01d0*/  ISETP.LT.AND P6, PT, R0.reuse, 0x200, !P4 ;  /* 0x000002000000780c */ /* 0x040fe200067c1270 */
[----:B------:R-:W-:Y:S01]  /*01e0*/  IMAD R0, R0, 0x100, R9 ;  /* 0x0000010000007824 */ /* 0x000fe200078e0209 */
[----:B------:R-:W-:Y:S01]  /*01f0*/  LOP3.LUT R2, R3, 0x80, R62, 0xfe, !PT ;  /* 0x0000008003027812 */ /* 0x000fe200078efe3e */
[----:B--2---:R-:W-:Y:S01]  /*0200*/  IMAD.WIDE R4, R63, 0x4, R10 ;  /* 0x000000043f047825 */ /* 0x004fe200078e020a */
[----:B------:R-:W-:-:S02]  /*0210*/  LOP3.LUT R8, R3, 0xc0, R62, 0xfe, !PT ;  /* 0x000000c003087812 */ /* 0x000fc400078efe3e */
[----:B------:R-:W-:Y:S01]  /*0220*/  ISETP.LT.AND P5, PT, R2, 0x200, !P4 ;  /* 0x000002000200780c */ /* 0x000fe200067a1270 */
[----:B------:R-:W-:Y:S01]  /*0230*/  IMAD.WIDE R6, R0, 0x4, R10 ;  /* 0x0000000400067825 */ /* 0x000fe200078e020a */
[----:B------:R-:W-:Y:S02]  /*0240*/  LEA R2, R2, R9, 0x8 ;  /* 0x0000000902027211 */ /* 0x000fe400078e40ff */
[C---:B------:R-:W-:Y:S01]  /*0250*/  ISETP.LT.AND P4, PT, R8.reuse, 0x200, !P4 ;  /* 0x000002000800780c */ /* 0x040fe20006781270 */
[----:B------:R1:W2:Y:S01]  /*0260*/  @P0 LDG.E.EL.128 R52, desc[UR6][R4.64] ;  /* 0x0000000604340981 */ /* 0x0002a2000c2e1d00 */
[----:B------:R-:W-:Y:S01]  /*0270*/  IMAD R3, R8, 0x100, R9 ;  /* 0x0000010008037824 */ /* 0x000fe200078e0209 */
[----:B------:R-:W-:Y:S01]  /*0280*/  P2R R12, PR, RZ, 0x1 ;  /* 0x00000001ff0c7803 */ /* 0x000fe20000000000 */
[--C-:B------:R-:W-:Y:S01]  /*0290*/  IMAD.WIDE R8, R2, 0x4, R10.reuse ;  /* 0x0000000402087825 */ /* 0x100fe200078e020a */
[----:B------:R3:W4:Y:S04]  /*02a0*/  @P6 LDG.E.EL.128 R48, desc[UR6][R6.64] ;  /* 0x0000000606306981 */ /* 0x000728000c2e1d00 */
[----:B------:R-:W4:Y:S01]  /*02b0*/  @P5 LDG.E.EL.128 R44, desc[UR6][R8.64] ;  /* 0x00000006082c5981 */ /* 0x000f22000c2e1d00 */
[----:B-1----:R-:W-:Y:S01]  /*02c0*/  IMAD.WIDE R4, R3, 0x4, R10 ;  /* 0x0000000403047825 */ /* 0x002fe200078e020a */
[----:B------:R-:W-:Y:S01]  /*02d0*/  P2R R69, PR, RZ, 0x40 ;  /* 0x00000040ff457803 */ /* 0x000fe20000000000 */
[----:B-----5:R-:W-:Y:S01]  /*02e0*/  UPRMT UR4, UR5, 0x654, UR4 ;  /* 0x0000065405047896 */ /* 0x020fe20008000004 */
[----:B---3--:R-:W1:Y:S02]  /*02f0*/  LDC.64 R6, c[0x0][0x218] ;  /* 0x00008600ff067b82 */ /* 0x008e640000000a00 */
[----:B------:R3:W5:Y:S01]  /*0300*/  @P4 LDG.E.EL.128 R40, desc[UR6][R4.64] ;  /* 0x0000000604284981 */ /* 0x000762000c2e1d00 */
[----:B------:R-:W-:Y:S01]  /*0310*/  IMAD.SHL.U32 R11, R26, 0x400, RZ ;  /* 0x000004001a0b7824 */ /* 0x000fe200078e00ff */
[----:B------:R-:W-:-:S02]  /*0320*/  ISETP.NE.AND P6, PT, R12, RZ, PT ;  /* 0x000000ff0c00720c */ /* 0x000fc40003fc5270 */
[----:B------:R-:W-:Y:S02]  /*0330*/  SHF.R.S32.HI R12, RZ, 0x17, R13 ;  /* 0x00000017ff0c7819 */ /* 0x000fe4000001140d */
[----:B------:R-:W-:Y:S02]  /*0340*/  LOP3.LUT R11, R11, 0xc00, RZ, 0xc0, !PT ;  /* 0x00000c000b0b7812 */ /* 0x000fe400078ec0ff */
[----:B------:R-:W-:Y:S02]  /*0350*/  LOP3.LUT R10, R67, 0xfc, RZ, 0xc0, !PT ;  /* 0x000000fc430a7812 */ /* 0x000fe400078ec0ff */
[----:B---3--:R-:W-:Y:S02]  /*0360*/  SGXT R5, R12, 0x1 ;  /* 0x000000010c05781a */ /* 0x008fe40000000200 */
[----:B------:R-:W-:Y:S02]  /*0370*/  LOP3.LUT R4, R62, R11, RZ, 0xfc, !PT ;  /* 0x0000000b3e047212 */ /* 0x000fe400078efcff */
[----:B0-----:R-:W-:-:S02]  /*0380*/  LEA.HI R9, R11, UR4, RZ, 0x1c ;  /* 0x000000040b097c11 */ /* 0x001fc4000f8fe0ff */
[--C-:B------:R-:W-:Y:S02]  /*0390*/  PRMT R10, R10, 0x6540, R13.reuse ;  /* 0x000065400a0a7816 */ /* 0x100fe4000000000d */
[----:B------:R-:W-:Y:S02]  /*03a0*/  PRMT R8, R26, 0x6540, R13 ;  /* 0x000065401a087816 */ /* 0x000fe4000000000d */
[C---:B------:R-:W-:Y:S02]  /*03b0*/  LOP3.LUT R12, R11.reuse, 0x100, RZ, 0xfc, !PT ;  /* 0x000001000b0c7812 */ /* 0x040fe400078efcff */
[C---:B------:R-:W-:Y:S02]  /*03c0*/  LOP3.LUT R13, R11.reuse, 0x200, RZ, 0xfc, !PT ;  /* 0x000002000b0d7812 */ /* 0x040fe400078efcff */
[----:B------:R-:W-:Y:S02]  /*03d0*/  LOP3.LUT R11, R11, 0x300, RZ, 0xfc, !PT ;  /* 0x000003000b0b7812 */ /* 0x000fe400078efcff */
[----:B------:R-:W-:-:S02]  /*03e0*/  LEA R15, R4, R9, 0x2 ;  /* 0x00000009040f7211 */ /* 0x000fc400078e10ff */
[----:B------:R-:W-:Y:S02]  /*03f0*/  LEA.HI R9, R12, UR4, RZ, 0x1c ;  /* 0x000000040c097c11 */ /* 0x000fe4000f8fe0ff */
[----:B------:R-:W-:Y:S02]  /*0400*/  LEA.HI R13, R13, UR4, RZ, 0x1c ;  /* 0x000000040d0d7c11 */ /* 0x000fe4000f8fe0ff */
[----:B------:R-:W-:Y:S01]  /*0410*/  LEA.HI R11, R11, UR4, RZ, 0x1c ;  /* 0x000000040b0b7c11 */ /* 0x000fe2000f8fe0ff */
[C---:B------:R-:W-:Y:S02]  /*0420*/  IMAD R12, R4.reuse, 0x4, R9 ;  /* 0x00000004040c7824 */ /* 0x040fe400078e0209 */
[C---:B------:R-:W-:Y:S01]  /*0430*/  IMAD R17, R4.reuse, 0x4, R13 ;  /* 0x0000000404117824 */ /* 0x040fe200078e020d */
[----:B------:R-:W-:Y:S02]  /*0440*/  LEA R14, R4, R11, 0x2 ;  /* 0x0000000b040e7211 */ /* 0x000fe400078e10ff */
[----:B------:R-:W-:-:S02]  /*0450*/  LEA.HI R5, R5, R8, RZ, 0x7 ;  /* 0x0000000805057211 */ /* 0x000fc400078f38ff */
[----:B------:R-:W-:Y:S02]  /*0460*/  ISETP.GE.AND P1, PT, R8, 0x200, PT ;  /* 0x000002000800780c */ /* 0x000fe40003f26270 */
[----:B------:R-:W-:-:S05]  /*0470*/  LOP3.LUT R5, R5, 0xffffff80, RZ, 0xc0, !PT ;  /* 0xffffff8005057812 */ /* 0x000fca00078ec0ff */
[----:B------:R-:W-:Y:S02]  /*0480*/  IMAD.IADD R13, R8, 0x1, -R5 ;  /* 0x00000001080d7824 */ /* 0x000fe400078e0a05 */
[----:B------:R-:W0:Y:S02]  /*0490*/  LDC.64 R8, c[0x0][0x228] ;  /* 0x00008a00ff087b82 */ /* 0x000e240000000a00 */
[----:B-1----:R-:W-:Y:S01]  /*04a0*/  IMAD.WIDE R4, R13, 0x4, R6 ;  /* 0x000000040d047825 */ /* 0x002fe200078e0206 */
[----:B------:R-:W-:-:S04]  /*04b0*/  SHF.R.S32.HI R7, RZ, 0x1f, R10 ;  /* 0x0000001fff077819 */ /* 0x000fc8000001140a */
[----:B------:R-:W-:Y:S02]  /*04c0*/  LEA.HI R11, R7, R10, RZ, 0x7 ;  /* 0x0000000a070b7211 */ /* 0x000fe400078f38ff */
[----:B------:R-:W-:Y:S01]  /*04d0*/  ISETP.GE.AND P0, PT, R10, 0x200, PT ;  /* 0x000002000a00780c */ /* 0x000fe20003f06270 */
[----:B------:R-:W-:Y:S02]  /*04e0*/  IMAD.MOV.U32 R64, RZ, RZ, RZ ;  /* 0x000000ffff407224 */ /* 0x000fe400078e00ff */
[----:B0-----:R-:W-:Y:S01]  /*04f0*/  IMAD.WIDE R6, R13, 0x4, R8 ;  /* 0x000000040d067825 */ /* 0x001fe200078e0208 */
[----:B------:R-:W-:Y:S02]  /*0500*/  SHF.R.U32.HI R9, RZ, 0x6, R26 ;  /* 0x00000006ff097819 */ /* 0x000fe4000001161a */
[----:B------:R-:W-:Y:S02]  /*0510*/  SHF.L.U32 R8, R11, 0x8, RZ ;  /* 0x000000080b087819 */ /* 0x000fe400000006ff */
[----:B------:R-:W-:-:S02]  /*0520*/  SGXT.U32 R9, R9, 0x2 ;  /* 0x000000020909781a */ /* 0x000fc40000000000 */
[----:B------:R-:W-:Y:S02]  /*0530*/  LOP3.LUT R11, R11, 0xffffff80, RZ, 0xc0, !PT ;  /* 0xffffff800b0b7812 */ /* 0x000fe400078ec0ff */
[----:B------:R-:W-:Y:S02]  /*0540*/  LOP3.LUT R8, R8, 0xffff8000, RZ, 0xc0, !PT ;  /* 0xffff800008087812 */ /* 0x000fe400078ec0ff */
[----:B------:R-:W-:Y:S02]  /*0550*/  LOP3.LUT R61, R20, R9, RZ, 0xfc, !PT ;  /* 0x00000009143d7212 */ /* 0x000fe400078efcff */
[----:B------:R-:W-:Y:S02]  /*0560*/  IADD3 R25, R8, R10, -R11 ;  /* 0x0000000a08197210 */ /* 0x000fe40007ffe80b */
[----:B------:R-:W-:Y:S02]  /*0570*/  LOP3.LUT R58, R20, 0x4, R9, 0xfe, !PT ;  /* 0x00000004143a7812 */ /* 0x000fe400078efe09 */
[C---:B------:R-:W-:Y:S01]  /*0580*/  ISETP.LT.AND P3, PT, R61.reuse, 0x100, !P0 ;  /* 0x000001003d00780c */ /* 0x040fe20004761270 */
[----:B------:R-:W-:Y:S01]  /*0590*/  IMAD R61, R61, 0x80, R25 ;  /* 0x000000803d3d7824 */ /* 0x000fe200078e0219 */
[----:B------:R-:W-:-:S02]  /*05a0*/  ISETP.LT.AND P2, PT, R58, 0x100, !P0 ;  /* 0x000001003a00780c */ /* 0x000fc40004741270 */
[----:B------:R-:W-:Y:S02]  /*05b0*/  LOP3.LUT R24, R20, 0x8, R9, 0xfe, !PT ;  /* 0x0000000814187812 */ /* 0x000fe400078efe09 */
[----:B------:R-:W-:Y:S02]  /*05c0*/  LEA R58, R58, R25, 0x7 ;  /* 0x000000193a3a7211 */ /* 0x000fe400078e38ff */
[----:B------:R-:W-:Y:S01]  /*05d0*/  LOP3.LUT R59, R20, 0xc, R9, 0xfe, !PT ;  /* 0x0000000c143b7812 */ /* 0x000fe200078efe09 */
[----:B------:R-:W-:Y:S02]  /*05e0*/  IMAD R60, R24, 0x80, R25 ;  /* 0x00000080183c7824 */ /* 0x000fe400078e0219 */
[--C-:B------:R-:W-:Y:S01]  /*05f0*/  IMAD.WIDE R18, R58, 0x4, R22.reuse ;  /* 0x000000043a127825 */ /* 0x100fe200078e0216 */
[----:B------:R-:W-:Y:S02]  /*0600*/  CS2R R8, SRZ ;  /* 0x0000000000087805 */ /* 0x000fe4000001ff00 */
[----:B------:R-:W-:Y:S01]  /*0610*/  CS2R R10, SRZ ;  /* 0x00000000000a7805 */ /* 0x000fe2000001ff00 */
[----:B------:R-:W-:Y:S01]  /*0620*/  IMAD.WIDE R20, R60, 0x4, R22 ;  /* 0x000000043c147825 */ /* 0x000fe200078e0216 */
[----:B------:R-:W-:-:S02]  /*0630*/  CS2R R36, SRZ ;  /* 0x0000000000247805 */ /* 0x000fc4000001ff00 */
[----:B------:R-:W-:Y:S01]  /*0640*/  CS2R R38, SRZ ;  /* 0x0000000000267805 */ /* 0x000fe2000001ff00 */
[----:B--2---:R-:W-:Y:S04]  /*0650*/  STS [R15], R52 ;  /* 0x000000340f007388 */ /* 0x004fe80000000800 */
[----:B------:R-:W-:Y:S04]  /*0660*/  STS [R12+0x400], R53 ;  /* 0x000400350c007388 */ /* 0x000fe80000000800 */
[----:B------:R-:W-:Y:S04]  /*0670*/  STS [R17+0x800], R54 ;  /* 0x0008003611007388 */ /* 0x000fe80000000800 */
[----:B------:R-:W-:Y:S04]  /*0680*/  STS [R14+0xc00], R55 ;  /* 0x000c00370e007388 */ /* 0x000fe80000000800 */
[----:B----4-:R-:W-:Y:S04]  /*0690*/  STS [R15+0x100], R48 ;  /* 0x000100300f007388 */ /* 0x010fe80000000800 */
[----:B------:R-:W-:Y:S04]  /*06a0*/  STS [R12+0x500], R49 ;  /* 0x000500310c007388 */ /* 0x000fe80000000800 */
[----:B------:R-:W-:Y:S04]  /*06b0*/  STS [R17+0x900], R50 ;  /* 0x0009003211007388 */ /* 0x000fe80000000800 */
[----:B------:R-:W-:Y:S04]  /*06c0*/  STS [R14+0xd00], R51 ;  /* 0x000d00330e007388 */ /* 0x000fe80000000800 */
[----:B------:R-:W-:Y:S04]  /*06d0*/  STS [R15+0x200], R44 ;  /* 0x0002002c0f007388 */ /* 0x000fe80000000800 */
[----:B------:R-:W-:Y:S04]  /*06e0*/  STS [R12+0x600], R45 ;  /* 0x0006002d0c007388 */ /* 0x000fe80000000800 */
[----:B------:R-:W-:Y:S04]  /*06f0*/  STS [R17+0xa00], R46 ;  /* 0x000a002e11007388 */ /* 0x000fe80000000800 */
[----:B------:R-:W-:Y:S04]  /*0700*/  STS [R14+0xe00], R47 ;  /* 0x000e002f0e007388 */ /* 0x000fe80000000800 */
[----:B-----5:R-:W-:Y:S04]  /*0710*/  STS [R15+0x300], R40 ;  /* 0x000300280f007388 */ /* 0x020fe80000000800 */
[----:B------:R0:W-:Y:S04]  /*0720*/  STS [R12+0x700], R41 ;  /* 0x000700290c007388 */ /* 0x0001e80000000800 */
[----:B------:R-:W-:Y:S04]  /*0730*/  STS [R17+0xb00], R42 ;  /* 0x000b002a11007388 */ /* 0x000fe80000000800 */
[----:B------:R1:W-:Y:S01]  /*0740*/  STS [R14+0xf00], R43 ;  /* 0x000f002b0e007388 */ /* 0x0003e20000000800 */
[----:B------:R-:W-:Y:S06]  /*0750*/  BAR.SYNC.DEFER_BLOCKING 0x0 ;  /* 0x0000000000007b1d */ /* 0x000fec0000010000 */
[----:B------:R2:W3:Y:S01]  /*0760*/  @!P1 LDG.E.EL R68, desc[UR6][R4.64] ;  /* 0x0000000604449981 */ /* 0x0004e2000c2e1900 */
[----:B0-----:R-:W-:-:S02]  /*0770*/  CS2R R12, SRZ ;  /* 0x00000000000c7805 */ /* 0x001fc4000001ff00 */
[----:B-1----:R-:W-:Y:S01]  /*0780*/  CS2R R14, SRZ ;  /* 0x00000000000e7805 */ /* 0x002fe2000001ff00 */
[----:B------:R-:W-:Y:S01]  /*0790*/  IMAD.WIDE R16, R61, 0x4, R22 ;  /* 0x000000043d107825 */ /* 0x000fe200078e0216 */
[----:B------:R0:W4:Y:S01]  /*07a0*/  @!P1 LDG.E.EL R64, desc[UR6][R6.64] ;  /* 0x0000000606409981 */ /* 0x000122000c2e1900 */
[----:B------:R-:W-:Y:S02]  /*07b0*/  ISETP.LT.AND P1, PT, R24, 0x100, !P0 ;  /* 0x000001001800780c */ /* 0x000fe40004721270 */
[C---:B------:R-:W-:Y:S01]  /*07c0*/  ISETP.LT.AND P0, PT, R59.reuse, 0x100, !P0 ;  /* 0x000001003b00780c */ /* 0x040fe20004701270 */
[----:B------:R1:W5:Y:S01]  /*07d0*/  @P3 LDG.E.EL.128 R12, desc[UR6][R16.64] ;  /* 0x00000006100c3981 */ /* 0x000362000c2e1d00 */
[----:B--2---:R-:W-:Y:S02]  /*07e0*/  CS2R R4, SRZ ;  /* 0x0000000000047805 */ /* 0x004fe4000001ff00 */
[----:B0-----:R-:W-:Y:S01]  /*07f0*/  CS2R R6, SRZ ;  /* 0x0000000000067805 */ /* 0x001fe2000001ff00 */
[----:B------:R-:W-:-:S06]  /*0800*/  IMAD R59, R59, 0x80, R25 ;  /* 0x000000803b3b7824 */ /* 0x000fcc00078e0219 */
[----:B------:R-:W2:Y:S01]  /*0810*/  @P1 LDG.E.EL.128 R8, desc[UR6][R20.64] ;  /* 0x0000000614081981 */ /* 0x000ea2000c2e1d00 */
[----:B-1----:R-:W-:-:S03]  /*0820*/  IMAD.WIDE R16, R59, 0x4, R22 ;  /* 0x000000043b107825 */ /* 0x002fc600078e0216 */
[----:B------:R0:W2:Y:S04]  /*0830*/  @P2 LDG.E.EL.128 R4, desc[UR6][R18.64] ;  /* 0x0000000612042981 */ /* 0x0000a8000c2e1d00 */
[----:B------:R1:W2:Y:S01]  /*0840*/  @P0 LDG.E.EL.128 R36, desc[UR6][R16.64] ;  /* 0x0000000610240981 */ /* 0x0002a2000c2e1d00 */
[----:B------:R-:W-:-:S04]  /*0850*/  LOP3.LUT R67, R67, 0x3fc, RZ, 0xc0, !PT ;  /* 0x000003fc43437812 */ /* 0x000fc800078ec0ff */
[C---:B0-----:R-:W-:Y:S02]  /*0860*/  LOP3.LUT R19, R67.reuse, 0x400, RZ, 0xfc, !PT ;  /* 0x0000040043137812 */ /* 0x041fe400078efcff */
[C---:B------:R-:W-:Y:S02]  /*0870*/  LOP3.LUT R20, R67.reuse, 0x800, RZ, 0xfc, !PT ;  /* 0x0000080043147812 */ /* 0x040fe400078efcff */
[----:B------:R-:W-:Y:S02]  /*0880*/  LOP3.LUT R21, R67, 0xc00, RZ, 0xfc, !PT ;  /* 0x00000c0043157812 */ /* 0x000fe400078efcff */
[----:B------:R-:W-:Y:S02]  /*0890*/  SHF.R.U32.HI R19, RZ, 0x4, R19 ;  /* 0x00000004ff137819 */ /* 0x000fe40000011613 */
[----:B------:R-:W-:Y:S02]  /*08a0*/  SHF.R.U32.HI R18, RZ, 0x2, R26 ;  /* 0x00000002ff127819 */ /* 0x000fe4000001161a */
[----:B------:R-:W-:-:S02]  /*08b0*/  SHF.R.U32.HI R20, RZ, 0x4, R20 ;  /* 0x00000004ff147819 */ /* 0x000fc40000011614 */
[----:B------:R-:W-:Y:S01]  /*08c0*/  SHF.R.U32.HI R21, RZ, 0x4, R21 ;  /* 0x00000004ff157819 */ /* 0x000fe20000011615 */
[----:B------:R-:W0:Y:S01]  /*08d0*/  S2R R57, SR_TID.X ;  /* 0x0000000000397919 */ /* 0x000e220000002100 */
[----:B------:R-:W-:Y:S02]  /*08e0*/  LOP3.LUT R19, R19, 0x70, RZ, 0xc0, !PT ;  /* 0x0000007013137812 */ /* 0x000fe400078ec0ff */
[----:B------:R-:W-:Y:S02]  /*08f0*/  LOP3.LUT R18, R18, 0x30, RZ, 0xc0, !PT ;  /* 0x0000003012127812 */ /* 0x000fe400078ec0ff */
[----:B------:R-:W-:Y:S02]  /*0900*/  LOP3.LUT R20, R20, 0xb0, RZ, 0xc0, !PT ;  /* 0x000000b014147812 */ /* 0x000fe400078ec0ff */
[----:B------:R-:W-:Y:S01]  /*0910*/  LOP3.LUT R21, R21, 0xf0, RZ, 0xc0, !PT ;  /* 0x000000f015157812 */ /* 0x000fe200078ec0ff */
[----:B-1----:R-:W-:Y:S01]  /*0920*/  VIADD R16, R19, UR4 ;  /* 0x0000000413107c36 */ /* 0x002fe20008000000 */
[----:B------:R-:W-:Y:S01]  /*0930*/  IADD3 R20, R20, UR4, RZ ;  /* 0x0000000414147c10 */ /* 0x000fe2000fffe0ff */
[----:B------:R-:W-:Y:S01]  /*0940*/  VIADD R18, R18, UR4 ;  /* 0x0000000412127c36 */ /* 0x000fe20008000000 */
[----:B------:R-:W-:Y:S01]  /*0950*/  SHF.L.U32 R26, R26, 0x2, RZ ;  /* 0x000000021a1a7819 */ /* 0x000fe200000006ff */
[----:B------:R-:W-:Y:S01]  /*0960*/  VIADD R22, R21, UR4 ;  /* 0x0000000415167c36 */ /* 0x000fe20008000000 */
[C---:B------:R-:W-:Y:S01]  /*0970*/  LEA R24, R67.reuse, R16, 0x2 ;  /* 0x0000001043187211 */ /* 0x040fe200078e10ff */
[C---:B------:R-:W-:Y:S01]  /*0980*/  IMAD R28, R67.reuse, 0x4, R18 ;  /* 0x00000004431c7824 */ /* 0x040fe200078e0212 */
[----:B------:R-:W-:Y:S01]  /*0990*/  LOP3.LUT R26, R26, 0xfc, RZ, 0xc0, !PT ;  /* 0x000000fc1a1a7812 */ /* 0x000fe200078ec0ff */
[----:B------:R-:W-:-:S02]  /*09a0*/  IMAD R20, R67, 0x4, R20 ;  /* 0x0000000443147824 */ /* 0x000fc400078e0214 */
[----:B------:R-:W-:Y:S01]  /*09b0*/  IMAD R16, R67, 0x4, R22 ;  /* 0x0000000443107824 */ /* 0x000fe200078e0216 */
[----:B------:R-:W-:Y:S01]  /*09c0*/  LEA R66, R26, UR4, 0x2 ;  /* 0x000000041a427c11 */ /* 0x000fe2000f8e10ff */
[----:B------:R-:W-:Y:S04]  /*09d0*/  LDS.128 R28, [R28] ;  /* 0x000000001c1c7984 */ /* 0x000fe80000000c00 */
[----:B------:R-:W-:Y:S04]  /*09e0*/  LDS.128 R24, [R24+0x1000] ;  /* 0x0010000018187984 */ /* 0x000fe80000000c00 */
[----:B------:R-:W-:Y:S04]  /*09f0*/  LDS.128 R20, [R20+0x2000] ;  /* 0x0020000014147984 */ /* 0x000fe80000000c00 */
[----:B------:R-:W-:Y:S01]  /*0a00*/  LDS.128 R16, [R16+0x3000] ;  /* 0x0030000010107984 */ /* 0x000fe20000000c00 */
[----:B0-----:R-:W-:-:S04]  /*0a10*/  LOP3.LUT R56, R57, 0xff, RZ, 0xc0, !PT ;  /* 0x000000ff39387812 */ /* 0x001fc800078ec0ff */
[----:B------:R-:W-:Y:S01]  /*0a20*/  LEA R65, R56, UR4, 0x2 ;  /* 0x0000000438417c11 */ /* 0x000fe2000f8e10ff */
[----:B------:R-:W-:Y:S01]  /*0a30*/  BAR.SYNC.DEFER_BLOCKING 0x0 ;  /* 0x0000000000007b1d */ /* 0x000fe20000010000 */
[----:B------:R-:W-:Y:S02]  /*0a40*/  SHF.R.U32.HI R71, RZ, 0x6, R57 ;  /* 0x00000006ff477819 */ /* 0x000fe40000011639 */
[----:B------:R-:W-:Y:S02]  /*0a50*/  SHF.L.U32 R70, R57, 0x6, RZ ;  /* 0x0000000639467819 */ /* 0x000fe400000006ff */
[----:B------:R-:W-:Y:S02]  /*0a60*/  SGXT.U32 R71, R71, 0x2 ;  /* 0x000000024747781a */ /* 0x000fe40000000000 */
[----:B------:R-:W-:-:S04]  /*0a70*/  LOP3.LUT R70, R70, 0xfc0, RZ, 0xc0, !PT ;  /* 0x00000fc046467812 */ /* 0x000fc800078ec0ff */
[----:B------:R-:W-:Y:S02]  /*0a80*/  LOP3.LUT R71, R71, R70, RZ, 0xfc, !PT ;  /* 0x0000004647477212 */ /* 0x000fe400078efcff */
[C---:B------:R-:W-:Y:S02]  /*0a90*/  LEA.HI R72, R70.reuse, UR4, RZ, 0x1e ;  /* 0x0000000446487c11 */ /* 0x040fe4000f8ff0ff */
[C---:B------:R-:W-:Y:S02]  /*0aa0*/  LOP3.LUT R73, R70.reuse, 0x10, RZ, 0xfc, !PT ;  /* 0x0000001046497812 */ /* 0x040fe400078efcff */
[C---:B------:R-:W-:Y:S02]  /*0ab0*/  LOP3.LUT R74, R70.reuse, 0x20, RZ, 0xfc, !PT ;  /* 0x00000020464a7812 */ /* 0x040fe400078efcff */
[----:B------:R-:W-:Y:S02]  /*0ac0*/  LOP3.LUT R70, R70, 0x30, RZ, 0xfc, !PT ;  /* 0x0000003046467812 */ /* 0x000fe400078efcff */
[----:B------:R-:W-:-:S02]  /*0ad0*/  LEA.HI R74, R74, UR4, RZ, 0x1e ;  /* 0x000000044a4a7c11 */ /* 0x000fc4000f8ff0ff */
[----:B------:R-:W-:Y:S01]  /*0ae0*/  LEA.HI R70, R70, UR4, RZ, 0x1e ;  /* 0x0000000446467c11 */ /* 0x000fe2000f8ff0ff */
[C---:B------:R-:W-:Y:S01]  /*0af0*/  IMAD R79, R71.reuse, 0x4, R72 ;  /* 0x00000004474f7824 */ /* 0x040fe200078e0248 */
[----:B------:R-:W-:Y:S02]  /*0b00*/  LEA R80, R71, R74, 0x2 ;  /* 0x0000004a47507211 */ /* 0x000fe400078e10ff */
[----:B------:R-:W-:Y:S01]  /*0b10*/  LOP3.LUT R72, R67, 0xc00, RZ, 0xfc, !PT ;  /* 0x00000c0043487812 */ /* 0x000fe200078efcff */
[----:B------:R-:W-:Y:S01]  /*0b20*/  IMAD R81, R71, 0x4, R70 ;  /* 0x0000000447517824 */ /* 0x000fe200078e0246 */
[----:B------:R-:W-:Y:S02]  /*0b30*/  LOP3.LUT R75, R67, 0x400, RZ, 0xfc, !PT ;  /* 0x00000400434b7812 */ /* 0x000fe400078efcff */
[----:B------:R-:W-:Y:S02]  /*0b40*/  SHF.R.U32.HI R72, RZ, 0x2, R72 ;  /* 0x00000002ff487819 */ /* 0x000fe40000011648 */
[----:B------:R-:W-:-:S04]  /*0b50*/  SHF.R.U32.HI R70, RZ, 0x2, R75 ;  /* 0x00000002ff467819 */ /* 0x000fc8000001164b */
[----:B------:R-:W-:-:S04]  /*0b60*/  LOP3.LUT R70, R70, 0x1fc, RZ, 0xc0, !PT ;  /* 0x000001fc46467812 */ /* 0x000fc800078ec0ff */
[----:B------:R-:W-:-:S04]  /*0b70*/  IADD3 R70, R70, UR4, RZ ;  /* 0x0000000446467c10 */ /* 0x000fc8000fffe0ff */
[----:B------:R-:W-:Y:S02]  /*0b80*/  LEA R83, R67, R70, 0x2 ;  /* 0x0000004643537211 */ /* 0x000fe400078e10ff */
[----:B------:R-:W-:Y:S01]  /*0b90*/  LEA R91, R56, UR4, 0x3 ;  /* 0x00000004385b7c11 */ /* 0x000fe2000f8e18ff */
[----:B---3--:R0:W-:Y:S01]  /*0ba0*/  STS [R65], R68 ;  /* 0x0000004441007388 */ /* 0x0081e20000000800 */
[----:B------:R-:W-:Y:S01]  /*0bb0*/  BAR.SYNC.DEFER_BLOCKING 0x0 ;  /* 0x0000000000007b1d */ /* 0x000fe20000010000 */
[----:B0-----:R-:W-:-:S05]  /*0bc0*/  LEA.HI R68, R73, UR4, RZ, 0x1e ;  /* 0x0000000449447c11 */ /* 0x001fca000f8ff0ff */
[----:B------:R-:W5:Y:S01]  /*0bd0*/  LDS.128 R32, [R66] ;  /* 0x0000000042207984 */ /* 0x000f620000000c00 */
[----:B------:R-:W-:Y:S01]  /*0be0*/  IMAD R78, R71, 0x4, R68 ;  /* 0x00000004474e7824 */ /* 0x000fe200078e0244 */
[----:B------:R-:W-:Y:S02]  /*0bf0*/  LOP3.LUT R71, R67, 0x800, RZ, 0xfc, !PT ;  /* 0x0000080043477812 */ /* 0x000fe400078efcff */
[----:B------:R-:W-:Y:S02]  /*0c00*/  LOP3.LUT R68, R57, 0xfc, RZ, 0xc0, !PT ;  /* 0x000000fc39447812 */ /* 0x000fe400078ec0ff */
[----:B------:R-:W-:Y:S02]  /*0c10*/  SHF.R.U32.HI R71, RZ, 0x2, R71 ;  /* 0x00000002ff477819 */ /* 0x000fe40000011647 */
[----:B------:R-:W-:Y:S02]  /*0c20*/  LOP3.LUT R73, R72, 0x3fc, RZ, 0xc0, !PT ;  /* 0x000003fc48497812 */ /* 0x000fe400078ec0ff */
[----:B------:R-:W-:Y:S01]  /*0c30*/  LOP3.LUT R71, R71, 0x2fc, RZ, 0xc0, !PT ;  /* 0x000002fc47477812 */ /* 0x000fe200078ec0ff */
[----:B------:R-:W-:-:S02]  /*0c40*/  VIADD R68, R68, UR4 ;  /* 0x0000000444447c36 */ /* 0x000fc40008000000 */
[----:B------:R-:W-:Y:S01]  /*0c50*/  VIADD R74, R73, UR4 ;  /* 0x00000004494a7c36 */ /* 0x000fe20008000000 */
[----:B------:R-:W-:Y:S01]  /*0c60*/  IADD3 R72, R71, UR4, RZ ;  /* 0x0000000447487c10 */ /* 0x000fe2000fffe0ff */
[----:B------:R-:W-:-:S03]  /*0c70*/  IMAD R82, R67, 0x4, R68 ;  /* 0x0000000443527824 */ /* 0x000fc600078e0244 */
[C---:B------:R-:W-:Y:S01]  /*0c80*/  LEA R89, R67.reuse, R74, 0x2 ;  /* 0x0000004a43597211 */ /* 0x040fe200078e10ff */
[----:B------:R-:W-:Y:S01]  /*0c90*/  IMAD R84, R67, 0x4, R72 ;  /* 0x0000000443547824 */ /* 0x000fe200078e0248 */
[----:B------:R-:W-:Y:S01]  /*0ca0*/  BAR.SYNC.DEFER_BLOCKING 0x0 ;  /* 0x0000000000007b1d */ /* 0x000fe20000010000 */
[----:B-----5:R-:W-:Y:S01]  /*0cb0*/  FMUL R68, R32, R12 ;  /* 0x0000000c20447220 */ /* 0x020fe20000400000 */
[----:B------:R-:W-:Y:S01]  /*0cc0*/  FMUL R70, R33, R13 ;  /* 0x0000000d21467220 */ /* 0x000fe20000400000 */
[----:B------:R-:W-:Y:S01]  /*0cd0*/  FMUL R67, R34, R14 ;  /* 0x0000000e22437220 */ /* 0x000fe20000400000 */
[----:B------:R-:W-:Y:S01]  /*0ce0*/  FMUL R71, R35, R15 ;  /* 0x0000000f23477220 */ /* 0x000fe20000400000 */
[----:B--2---:R-:W-:Y:S01]  /*0cf0*/  FMUL R72, R32, R4 ;  /* 0x0000000420487220 */ /* 0x004fe20000400000 */
[----:B------:R0:W-:Y:S01]  /*0d00*/  STS [R79], R68 ;  /* 0x000000444f007388 */ /* 0x0001e20000000800 */
[----:B------:R-:W-:Y:S01]  /*0d10*/  FMUL R73, R33, R5 ;  /* 0x0000000521497220 */ /* 0x000fe20000400000 */
[----:B------:R-:W-:-:S02]  /*0d20*/  FMUL R74, R34, R6 ;  /* 0x00000006224a7220 */ /* 0x000fc40000400000 */
[----:B------:R1:W-:Y:S01]  /*0d30*/  STS [R78+0x40], R70 ;  /* 0x000040464e007388 */ /* 0x0003e20000000800 */
[----:B------:R-:W-:-:S03]  /*0d40*/  FMUL R75, R33, R9 ;  /* 0x00000009214b7220 */ /* 0x000fc60000400000 */
[----:B------:R2:W-:Y:S01]  /*0d50*/  STS [R80+0x80], R67 ;  /* 0x0000804350007388 */ /* 0x0005e20000000800 */
[----:B0-----:R-:W-:-:S03]  /*0d60*/  FMUL R68, R35, R7 ;  /* 0x0000000723447220 */ /* 0x001fc60000400000 */
[----:B------:R0:W-:Y:S01]  /*0d70*/  STS [R81+0xc0], R71 ;  /* 0x0000c04751007388 */ /* 0x0001e20000000800 */
[----:B-1----:R-:W-:Y:S01]  /*0d80*/  FMUL R70, R32, R8 ;  /* 0x0000000820467220 */ /* 0x002fe20000400000 */
[----:B------:R-:W-:Y:S02]  /*0d90*/  FMUL R76, R34, R10 ;  /* 0x0000000a224c7220 */ /* 0x000fe40000400000 */
[----:B------:R-:W-:Y:S01]  /*0da0*/  STS [R79+0x10], R72 ;  /* 0x000010484f007388 */ /* 0x000fe20000000800 */
[----:B------:R-:W-:Y:S01]  /*0db0*/  FMUL R77, R35, R11 ;  /* 0x0000000b234d7220 */ /* 0x000fe20000400000 */
[----:B--2---:R-:W-:Y:S02]  /*0dc0*/  FMUL R67, R32, R36 ;  /* 0x0000002420437220 */ /* 0x004fe40000400000 */
[----:B------:R1:W-:Y:S01]  /*0dd0*/  STS [R78+0x50], R73 ;  /* 0x000050494e007388 */ /* 0x0003e20000000800 */
[----:B0-----:R-:W-:-:S03]  /*0de0*/  FMUL R71, R33, R37 ;  /* 0x0000002521477220 */ /* 0x001fc60000400000 */
[----:B------:R-:W-:Y:S04]  /*0df0*/  STS [R80+0x90], R74 ;  /* 0x0000904a50007388 */ /* 0x000fe80000000800 */
[----:B------:R0:W-:Y:S01]  /*0e00*/  STS [R81+0xd0], R68 ;  /* 0x0000d04451007388 */ /* 0x0001e20000000800 */
[----:B-1----:R-:W-:Y:S01]  /*0e10*/  SHF.R.U32.HI R73, RZ, 0x2, R57 ;  /* 0x00000002ff497819 */ /* 0x002fe20000011639 */
[----:B------:R-:W-:Y:S02]  /*0e20*/  FMUL R57, R34, R38 ;  /* 0x0000002622397220 */ /* 0x000fe40000400000 */
[----:B------:R-:W-:Y:S01]  /*0e30*/  STS [R79+0x20], R70 ;  /* 0x000020464f007388 */ /* 0x000fe20000000800 */
[----:B------:R-:W-:-:S03]  /*0e40*/  FMUL R72, R35, R39 ;  /* 0x0000002723487220 */ /* 0x000fc60000400000 */
[----:B------:R-:W-:Y:S04]  /*0e50*/  STS [R78+0x60], R75 ;  /* 0x0000604b4e007388 */ /* 0x000fe80000000800 */
[----:B------:R-:W-:Y:S04]  /*0e60*/  STS [R80+0xa0], R76 ;  /* 0x0000a04c50007388 */ /* 0x000fe80000000800 */
[----:B------:R-:W-:Y:S04]  /*0e70*/  STS [R81+0xe0], R77 ;  /* 0x0000e04d51007388 */ /* 0x000fe80000000800 */
[----:B------:R-:W-:Y:S04]  /*0e80*/  STS [R79+0x30], R67 ;  /* 0x000030434f007388 */ /* 0x000fe80000000800 */
[----:B------:R-:W-:Y:S04]  /*0e90*/  STS [R78+0x70], R71 ;  /* 0x000070474e007388 */ /* 0x000fe80000000800 */
[----:B------:R1:W-:Y:S04]  /*0ea0*/  STS [R80+0xb0], R57 ;  /* 0x0000b03950007388 */ /* 0x0003e80000000800 */
[----:B------:R-:W-:Y:S01]  /*0eb0*/  STS [R81+0xf0], R72 ;  /* 0x0000f04851007388 */ /* 0x000fe20000000800 */
[----:B------:R-:W-:Y:S01]  /*0ec0*/  BAR.SYNC.DEFER_BLOCKING 0x0 ;  /* 0x0000000000007b1d */ /* 0x000fe20000010000 */
[----:B0-----:R-:W-:-:S07]  /*0ed0*/  SGXT.U32 R68, R73, 0x6 ;  /* 0x000000064944781a */ /* 0x001fce0000000000 */
[----:B-1----:R-:W0:Y:S01]  /*0ee0*/  LDC.64 R56, c[0x0][0x230] ;  /* 0x00008c00ff387b82 */ /* 0x002e220000000a00 */
[----:B------:R-:W-:Y:S04]  /*0ef0*/  LDS R70, [R82] ;  /* 0x0000000052467984 */ /* 0x000fe80000000800 */
[----:B------:R-:W-:Y:S04]  /*0f00*/  LDS R75, [R82+0x4] ;  /* 0x00000400524b7984 */ /* 0x000fe80000000800 */
        /* <DEDUP_REMOVED lines=13> */
[----:B------:R-:W-:Y:S01]  /*0fe0*/  LDS R73, [R89+0x300c] ;  /* 0x00300c0059497984 */ /* 0x000fe20000000800 */
[----:B------:R-:W-:Y:S01]  /*0ff0*/  BAR.SYNC.DEFER_BLOCKING 0x0 ;  /* 0x0000000000007b1d */ /* 0x000fe20000010000 */
[----:B------:R-:W-:-:S05]  /*1000*/  LEA R90, R68, UR4, 0x3 ;  /* 0x00000004445a7c11 */ /* 0x000fca000f8e18ff */
[----:B----4-:R-:W-:Y:S02]  /*1010*/  STS [R91], R64 ;  /* 0x000000405b007388 */ /* 0x010fe40000000800 */
[----:B------:R-:W-:Y:S06]  /*1020*/  BAR.SYNC.DEFER_BLOCKING 0x0 ;  /* 0x0000000000007b1d */ /* 0x000fec0000010000 */
[----:B------:R-:W1:Y:S01]  /*1030*/  LDS R90, [R90] ;  /* 0x000000005a5a7984 */ /* 0x000e620000000800 */
[----:B------:R-:W-:Y:S02]  /*1040*/  LOP3.LUT R71, R68, 0x40, RZ, 0xfc, !PT ;  /* 0x0000004044477812 */ /* 0x000fe400078efcff */
[----:B------:R-:W-:-:S02]  /*1050*/  LOP3.LUT R68, R62, 0x80, RZ, 0xfc, !PT ;  /* 0x000000803e447812 */ /* 0x000fc400078efcff */
[----:B------:R-:W-:Y:S02]  /*1060*/  LOP3.LUT R62, R62, 0xc0, RZ, 0xfc, !PT ;  /* 0x000000c03e3e7812 */ /* 0x000fe400078efcff */
[----:B------:R-:W-:Y:S02]  /*1070*/  LEA R71, R71, UR4, 0x3 ;  /* 0x0000000447477c11 */ /* 0x000fe4000f8e18ff */
[----:B------:R-:W-:-:S03]  /*1080*/  LEA R68, R68, UR4, 0x3 ;  /* 0x0000000444447c11 */ /* 0x000fc6000f8e18ff */
[----:B------:R-:W-:Y:S01]  /*1090*/  LDS R82, [R71] ;  /* 0x0000000047527984 */ /* 0x000fe20000000800 */
[--C-:B-1----:R-:W-:Y:S01]  /*10a0*/  FADD R89, R76, R90.reuse ;  /* 0x0000005a4c597221 */ /* 0x102fe20000000000 */
[----:B------:R-:W-:Y:S01]  /*10b0*/  LEA R76, R62, UR4, 0x3 ;  /* 0x000000043e4c7c11 */ /* 0x000fe2000f8e18ff */
[--C-:B------:R-:W-:Y:S01]  /*10c0*/  FADD R83, R70, R90.reuse ;  /* 0x0000005a46537221 */ /* 0x100fe20000000000 */
[--C-:B------:R-:W-:Y:S02]  /*10d0*/  FADD R70, R75, R90.reuse ;  /* 0x0000005a4b467221 */ /* 0x100fe40000000000 */
[----:B------:R-:W-:Y:S04]  /*10e0*/  LDS R75, [R68] ;  /* 0x00000000444b7984 */ /* 0x000fe80000000800 */
[----:B------:R-:W1:Y:S01]  /*10f0*/  LDS R76, [R76] ;  /* 0x000000004c4c7984 */ /* 0x000e620000000800 */
[----:B------:R-:W-:Y:S01]  /*1100*/  BAR.SYNC.DEFER_BLOCKING 0x0 ;  /* 0x0000000000007b1d */ /* 0x000fe20000010000 */
[----:B------:R-:W-:Y:S01]  /*1110*/  FADD R84, R77, R90 ;  /* 0x0000005a4d547221 */ /* 0x000fe20000000000 */
[----:B------:R-:W-:Y:S01]  /*1120*/  FADD R52, R83, R52 ;  /* 0x0000003453347221 */ /* 0x000fe20000000000 */
[----:B------:R-:W-:Y:S01]  /*1130*/  FADD R53, R70, R53 ;  /* 0x0000003546357221 */ /* 0x000fe20000000000 */
[----:B------:R-:W-:-:S02]  /*1140*/  FADD R54, R89, R54 ;  /* 0x0000003659367221 */ /* 0x000fc40000000000 */
[----:B------:R-:W-:Y:S01]  /*1150*/  STS [R65], R64 ;  /* 0x0000004041007388 */ /* 0x000fe20000000800 */
[----:B------:R-:W-:Y:S01]  /*1160*/  FADD R55, R84, R55 ;  /* 0x0000003754377221 */ /* 0x000fe20000000000 */
[----:B0-----:R-:W-:Y:S01]  /*1170*/  IMAD.WIDE R62, R63, 0x4, R56 ;  /* 0x000000043f3e7825 */ /* 0x001fe200078e0238 */
[----:B------:R-:W-:Y:S06]  /*1180*/  BAR.SYNC.DEFER_BLOCKING 0x0 ;  /* 0x0000000000007b1d */ /* 0x000fec0000010000 */
[----:B------:R1:W-:Y:S01]  /*1190*/  @P6 STG.E.128 desc[UR6][R62.64], R52 ;  /* 0x000000343e006986 */ /* 0x0003e2000c101d06 */
[----:B------:R-:W-:-:S03]  /*11a0*/  ISETP.NE.AND P6, PT, R69, RZ, PT ;  /* 0x000000ff4500720c */ /* 0x000fc60003fc5270 */
[----:B------:R-:W0:Y:S01]  /*11b0*/  LDS.128 R68, [R66] ;  /* 0x0000000042447984 */ /* 0x000e220000000c00 */
[----:B-1----:R-:W-:-:S04]  /*11c0*/  FADD R53, R74, R76 ;  /* 0x0000004c4a357221 */ /* 0x002fc80000000000 */
[----:B------:R-:W-:Y:S01]  /*11d0*/  FADD R40, R53, R40 ;  /* 0x0000002835287221 */ /* 0x000fe20000000000 */
[--C-:B------:R-:W-:Y:S01]  /*11e0*/  FADD R77, R78, R82.reuse ;  /* 0x000000524e4d7221 */ /* 0x100fe20000000000 */
[--C-:B------:R-:W-:Y:S01]  /*11f0*/  FADD R78, R79, R82.reuse ;  /* 0x000000524f4e7221 */ /* 0x100fe20000000000 */
[----:B------:R-:W-:Y:S01]  /*1200*/  FADD R79, R80, R82 ;  /* 0x00000052504f7221 */ /* 0x000fe20000000000 */
[C-C-:B0-----:R-:W-:Y:S01]  /*1210*/  FFMA R55, R32.reuse, R4, R68.reuse ;  /* 0x0000000420377223 */ /* 0x141fe20000000044 */
[C-C-:B------:R-:W-:Y:S01]  /*1220*/  FFMA R53, R32.reuse, R12, R68.reuse ;  /* 0x0000000c20357223 */ /* 0x140fe20000000044 */
[C-C-:B------:R-:W-:Y:S02]  /*1230*/  FFMA R4, R33.reuse, R13, R69.reuse ;  /* 0x0000000d21047223 */ /* 0x140fe40000000045 */
[----:B------:R-:W0:Y:S01]  /*1240*/  LDC.64 R12, c[0x0][0x238] ;  /* 0x00008e00ff0c7b82 */ /* 0x000e220000000a00 */
[C-C-:B------:R-:W-:Y:S01]  /*1250*/  FFMA R63, R32.reuse, R8, R68.reuse ;  /* 0x00000008203f7223 */ /* 0x140fe20000000044 */
[----:B------:R-:W-:Y:S01]  /*1260*/  FFMA R65, R32, R36, R68 ;  /* 0x0000002420417223 */ /* 0x000fe20000000044 */
[C-C-:B------:R-:W-:Y:S01]  /*1270*/  FFMA R8, R33.reuse, R5, R69.reuse ;  /* 0x0000000521087223 */ /* 0x140fe20000000045 */
[----:B------:R-:W-:Y:S01]  /*1280*/  FFMA R32, R33, R9, R69 ;  /* 0x0000000921207223 */ /* 0x000fe20000000045 */
[C-C-:B------:R-:W-:Y:S01]  /*1290*/  FFMA R5, R34.reuse, R14, R70.reuse ;  /* 0x0000000e22057223 */ /* 0x140fe20000000046 */
[----:B------:R-:W-:Y:S01]  /*12a0*/  FFMA R9, R34, R6, R70 ;  /* 0x0000000622097223 */ /* 0x000fe20000000046 */
[----:B------:R-:W-:Y:S01]  /*12b0*/  FADD R82, R81, R82 ;  /* 0x0000005251527221 */ /* 0x000fe20000000000 */
[----:B------:R-:W-:Y:S01]  /*12c0*/  FFMA R6, R35, R15, R71 ;  /* 0x0000000f23067223 */ /* 0x000fe20000000047 */
[--C-:B------:R-:W-:Y:S01]  /*12d0*/  FADD R85, R85, R75.reuse ;  /* 0x0000004b55557221 */ /* 0x100fe20000000000 */
[--C-:B------:R-:W-:Y:S01]  /*12e0*/  FADD R86, R86, R75.reuse ;  /* 0x0000004b56567221 */ /* 0x100fe20000000000 */
[--C-:B------:R-:W-:Y:S01]  /*12f0*/  FADD R87, R87, R75.reuse ;  /* 0x0000004b57577221 */ /* 0x100fe20000000000 */
[----:B------:R-:W-:Y:S01]  /*1300*/  FADD R88, R88, R75 ;  /* 0x0000004b58587221 */ /* 0x000fe20000000000 */
[--C-:B------:R-:W-:Y:S01]  /*1310*/  FADD R72, R72, R76.reuse ;  /* 0x0000004c48487221 */ /* 0x100fe20000000000 */
[--C-:B------:R-:W-:Y:S01]  /*1320*/  FADD R67, R67, R76.reuse ;  /* 0x0000004c43437221 */ /* 0x100fe20000000000 */
[----:B------:R-:W-:Y:S01]  /*1330*/  FADD R76, R73, R76 ;  /* 0x0000004c494c7221 */ /* 0x000fe20000000000 */
[----:B------:R-:W-:Y:S01]  /*1340*/  FFMA R36, R33, R37, R69 ;  /* 0x0000002521247223 */ /* 0x000fe20000000045 */
[----:B------:R-:W-:Y:S01]  /*1350*/  FFMA R33, R34, R10, R70 ;  /* 0x0000000a22217223 */ /* 0x000fe20000000046 */
[----:B------:R-:W-:Y:S01]  /*1360*/  FADD R29, R29, R4 ;  /* 0x000000041d1d7221 */ /* 0x000fe20000000000 */
[----:B------:R-:W-:Y:S01]  /*1370*/  FADD R30, R30, R5 ;  /* 0x000000051e1e7221 */ /* 0x000fe20000000000 */
[----:B------:R-:W-:Y:S01]  /*1380*/  FADD R48, R77, R48 ;  /* 0x000000304d307221 */ /* 0x000fe20000000000 */
[----:B------:R-:W-:Y:S01]  /*1390*/  FADD R49, R78, R49 ;  /* 0x000000314e317221 */ /* 0x000fe20000000000 */
[----:B------:R-:W-:Y:S01]  /*13a0*/  FADD R50, R79, R50 ;  /* 0x000000324f327221 */ /* 0x000fe20000000000 */
[----:B------:R-:W-:Y:S01]  /*13b0*/  FADD R51, R82, R51 ;  /* 0x0000003352337221 */ /* 0x000fe20000000000 */
[----:B------:R-:W-:Y:S01]  /*13c0*/  FFMA R10, R35, R7, R71 ;  /* 0x00000007230a7223 */ /* 0x000fe20000000047 */
[----:B------:R-:W-:Y:S01]  /*13d0*/  FADD R31, R31, R6 ;  /* 0x000000061f1f7221 */ /* 0x000fe20000000000 */
[----:B------:R-:W-:-:S04]  /*13e0*/  IMAD.WIDE R4, R0, 0x4, R56 ;  /* 0x0000000400047825 */ /* 0x000fc800078e0238 */
[----:B------:R-:W-:Y:S01]  /*13f0*/  FADD R44, R85, R44 ;  /* 0x0000002c552c7221 */ /* 0x000fe20000000000 */
[----:B------:R-:W-:Y:S01]  /*1400*/  FADD R45, R86, R45 ;  /* 0x0000002d562d7221 */ /* 0x000fe20000000000 */
[----:B------:R-:W-:Y:S01]  /*1410*/  FADD R46, R87, R46 ;  /* 0x0000002e572e7221 */ /* 0x000fe20000000000 */
[----:B------:R-:W-:Y:S01]  /*1420*/  FADD R47, R88, R47 ;  /* 0x0000002f582f7221 */ /* 0x000fe20000000000 */
[----:B------:R-:W-:Y:S01]  /*1430*/  FFMA R14, R35, R11, R71 ;  /* 0x0000000b230e7223 */ /* 0x000fe20000000047 */
[----:B------:R-:W-:-:S04]  /*1440*/  IMAD.WIDE R6, R2, 0x4, R56 ;  /* 0x0000000402067825 */ /* 0x000fc800078e0238 */
[----:B------:R-:W-:Y:S01]  /*1450*/  FADD R41, R72, R41 ;  /* 0x0000002948297221 */ /* 0x000fe20000000000 */
[----:B------:R-:W-:Y:S01]  /*1460*/  FADD R42, R67, R42 ;  /* 0x0000002a432a7221 */ /* 0x000fe20000000000 */
[----:B------:R-:W-:Y:S01]  /*1470*/  FADD R43, R76, R43 ;  /* 0x0000002b4c2b7221 */ /* 0x000fe20000000000 */
[----:B------:R-:W-:-:S04]  /*1480*/  IMAD.WIDE R56, R3, 0x4, R56 ;  /* 0x0000000403387825 */ /* 0x000fc800078e0238 */
[----:B------:R-:W-:Y:S01]  /*1490*/  FADD R28, R28, R53 ;  /* 0x000000351c1c7221 */ /* 0x000fe20000000000 */
[----:B------:R-:W-:Y:S01]  /*14a0*/  FADD R25, R25, R8 ;  /* 0x0000000819197221 */ /* 0x000fe20000000000 */
[----:B------:R-:W-:Y:S01]  /*14b0*/  FADD R26, R26, R9 ;  /* 0x000000091a1a7221 */ /* 0x000fe20000000000 */
[----:B0-----:R-:W-:-:S04]  /*14c0*/  IMAD.WIDE R2, R61, 0x4, R12 ;  /* 0x000000043d027825 */ /* 0x001fc800078e020c */
[----:B------:R-:W-:Y:S01]  /*14d0*/  FADD R24, R24, R55 ;  /* 0x0000003718187221 */ /* 0x000fe20000000000 */
[----:B------:R-:W-:Y:S01]  /*14e0*/  FADD R27, R27, R10 ;  /* 0x0000000a1b1b7221 */ /* 0x000fe20000000000 */
[----:B------:R-:W-:Y:S01]  /*14f0*/  FADD R20, R20, R63 ;  /* 0x0000003f14147221 */ /* 0x000fe20000000000 */
[----:B------:R-:W-:-:S04]  /*1500*/  IMAD.WIDE R8, R58, 0x4, R12 ;  /* 0x000000043a087825 */ /* 0x000fc800078e020c */
[----:B------:R-:W-:Y:S01]  /*1510*/  FADD R21, R21, R32 ;  /* 0x0000002015157221 */ /* 0x000fe20000000000 */
[----:B------:R-:W-:Y:S01]  /*1520*/  FADD R22, R22, R33 ;  /* 0x0000002116167221 */ /* 0x000fe20000000000 */
[----:B------:R-:W-:Y:S01]  /*1530*/  FADD R23, R23, R14 ;  /* 0x0000000e17177221 */ /* 0x000fe20000000000 */
[----:B------:R0:W-:Y:S01]  /*1540*/  @P6 STG.E.128 desc[UR6][R4.64], R48 ;  /* 0x0000003004006986 */ /* 0x0001e2000c101d06 */
[----:B------:R-:W-:-:S04]  /*1550*/  IMAD.WIDE R60, R60, 0x4, R12 ;  /* 0x000000043c3c7825 */ /* 0x000fc800078e020c */
[----:B------:R-:W-:Y:S01]  /*1560*/  FFMA R37, R34, R38, R70 ;  /* 0x0000002622257223 */ /* 0x000fe20000000046 */
[----:B------:R0:W-:Y:S01]  /*1570*/  @P5 STG.E.128 desc[UR6][R6.64], R44 ;  /* 0x0000002c06005986 */ /* 0x0001e2000c101d06 */
[----:B------:R-:W-:-:S03]  /*1580*/  FFMA R34, R35, R39, R71 ;  /* 0x0000002723227223 */ /* 0x000fc60000000047 */
[----:B------:R0:W-:Y:S04]  /*1590*/  @P4 STG.E.128 desc[UR6][R56.64], R40 ;  /* 0x0000002838004986 */ /* 0x0001e8000c101d06 */
[----:B------:R0:W-:Y:S04]  /*15a0*/  @P3 STG.E.128 desc[UR6][R2.64], R28 ;  /* 0x0000001c02003986 */ /* 0x0001e8000c101d06 */
[----:B------:R0:W-:Y:S01]  /*15b0*/  @P2 STG.E.128 desc[UR6][R8.64], R24 ;  /* 0x0000001808002986 */ /* 0x0001e2000c101d06 */
[----:B------:R-:W-:-:S03]  /*15c0*/  FADD R16, R16, R65 ;  /* 0x0000004110107221 */ /* 0x000fc60000000000 */
[----:B------:R0:W-:Y:S01]  /*15d0*/  @P1 STG.E.128 desc[UR6][R60.64], R20 ;  /* 0x000000143c001986 */ /* 0x0001e2000c101d06 */
[----:B------:R-:W-:Y:S01]  /*15e0*/  FADD R17, R17, R36 ;  /* 0x0000002411117221 */ /* 0x000fe20000000000 */
[----:B------:R-:W-:Y:S01]  /*15f0*/  FADD R18, R18, R37 ;  /* 0x0000002512127221 */ /* 0x000fe20000000000 */
[----:B------:R-:W-:Y:S01]  /*1600*/  FADD R19, R19, R34 ;  /* 0x0000002213137221 */ /* 0x000fe20000000000 */
[----:B------:R-:W-:Y:S01]  /*1610*/  IMAD.WIDE R10, R59, 0x4, R12 ;  /* 0x000000043b0a7825 */ /* 0x000fe200078e020c */
[----:B0-----:R-:W-:Y:S06]  /*1620*/  @!P0 EXIT ;  /* 0x000000000000894d */ /* 0x001fec0003800000 */
[----:B------:R-:W-:Y:S01]  /*1630*/  STG.E.128 desc[UR6][R10.64], R16 ;  /* 0x000000100a007986 */ /* 0x000fe2000c101d06 */
[----:B------:R-:W-:Y:S05]  /*1640*/  EXIT ;  /* 0x000000000000794d */ /* 0x000fea0003800000 */
.L_x_0:
[----:B------:R-:W-:-:S00]  /*1650*/  BRA `(.L_x_0) ;  /* 0xfffffffc00fc7947 */ /* 0x000fc0000383ffff */
[----:B------:R-:W-:-:S00]  /*1660*/  NOP ;  /* 0x0000000000007918 */ /* 0x000fc00000000000 */
        /* <DEDUP_REMOVED lines=9> */
.L_x_1:


//--------------------- .nv.shared.triton_poi_fused_add_convolution_mul_26 --------------------------
	.section	.nv.shared.triton_poi_fused_add_convolution_mul_26,"aw",@nobits
	.sectionflags	@""
	.align	16
	.zero		1024


//--------------------- .nv.constant0.triton_poi_fused_add_convolution_mul_26 --------------------------
	.section	.nv.constant0.triton_poi_fused_add_convolution_mul_26,"a",@progbits
	.sectionflags	@""
	.align	4
.nv.constant0.triton_poi_fused_add_convolution_mul_26:
	.zero		584
